	.headerflags	@"EF_CUDA_TEXMODE_UNIFIED EF_CUDA_64BIT_ADDRESS EF_CUDA_ACCELERATORS EF_CUDA_SM90 EF_CUDA_VIRTUAL_SM(EF_CUDA_SM90)"
	.elftype	@"ET_EXEC"


//--------------------- .nv.info                  --------------------------
	.section	.nv.info,"",@"SHT_CUDA_INFO"
	.align	4


	//----- nvinfo : EIATTR_REGCOUNT
	.align		4
        /*0000*/ 	.byte	0x04, 0x2f
        /*0002*/ 	.short	(.L_1 - .L_0)
	.align		4
.L_0:
        /*0004*/ 	.word	index@(triton_poi_fused_add_mul_31)
        /*0008*/ 	.word	0x00000029


	//----- nvinfo : EIATTR_MIN_STACK_SIZE
	.align		4
.L_1:
        /*000c*/ 	.byte	0x04, 0x12
        /*000e*/ 	.short	(.L_3 - .L_2)
	.align		4
.L_2:
        /*0010*/ 	.word	index@(triton_poi_fused_add_mul_31)
        /*0014*/ 	.word	0x00000000


	//----- nvinfo : EIATTR_FRAME_SIZE
	.align		4
.L_3:
        /*0018*/ 	.byte	0x04, 0x11
        /*001a*/ 	.short	(.L_5 - .L_4)
	.align		4
.L_4:
        /*001c*/ 	.word	index@(triton_poi_fused_add_mul_31)
        /*0020*/ 	.word	0x00000000


	//----- nvinfo : EIATTR_MIN_STACK_SIZE
	.align		4
.L_5:
        /*0024*/ 	.byte	0x04, 0x12
        /*0026*/ 	.short	(.L_7 - .L_6)
	.align		4
.L_6:
        /*0028*/ 	.word	index@(triton_poi_fused_add_mul_31)
        /*002c*/ 	.word	0x00000000
.L_7:


//--------------------- .nv.info.triton_poi_fused_add_mul_31 --------------------------
	.section	.nv.info.triton_poi_fused_add_mul_31,"",@"SHT_CUDA_INFO"
	.sectionflags	@""
	.align	4


	//----- nvinfo : EIATTR_CUDA_API_VERSION
	.align		4
        /*0000*/ 	.byte	0x04, 0x37
        /*0002*/ 	.short	(.L_9 - .L_8)
.L_8:
        /*0004*/ 	.word	0x0000007c


	//----- nvinfo : EIATTR_KPARAM_INFO
	.align		4
.L_9:
        /*0008*/ 	.byte	0x04, 0x17
        /*000a*/ 	.short	(.L_11 - .L_10)
.L_10:
        /*000c*/ 	.word	0x00000000
        /*0010*/ 	.short	0x0006
        /*0012*/ 	.short	0x002c
        /*0014*/ 	.byte	0x00, 0xf0, 0x11, 0x00


	//----- nvinfo : EIATTR_KPARAM_INFO
	.align		4
.L_11:
        /*0018*/ 	.byte	0x04, 0x17
        /*001a*/ 	.short	(.L_13 - .L_12)
.L_12:
        /*001c*/ 	.word	0x00000000
        /*0020*/ 	.short	0x0005
        /*0022*/ 	.short	0x0028
        /*0024*/ 	.byte	0x00, 0xf0, 0x11, 0x00


	//----- nvinfo : EIATTR_KPARAM_INFO
	.align		4
.L_13:
        /*0028*/ 	.byte	0x04, 0x17
        /*002a*/ 	.short	(.L_15 - .L_14)
.L_14:
        /*002c*/ 	.word	0x00000000
        /*0030*/ 	.short	0x0004
        /*0032*/ 	.short	0x0020
        /*0034*/ 	.byte	0x00, 0xf4, 0x21, 0x00


	//----- nvinfo : EIATTR_KPARAM_INFO
	.align		4
.L_15:
        /*0038*/ 	.byte	0x04, 0x17
        /*003a*/ 	.short	(.L_17 - .L_16)
.L_16:
        /*003c*/ 	.word	0x00000000
        /*0040*/ 	.short	0x0003
        /*0042*/ 	.short	0x0018
        /*0044*/ 	.byte	0x00, 0xf4, 0x21, 0x00


	//----- nvinfo : EIATTR_KPARAM_INFO
	.align		4
.L_17:
        /*0048*/ 	.byte	0x04, 0x17
        /*004a*/ 	.short	(.L_19 - .L_18)
.L_18:
        /*004c*/ 	.word	0x00000000
        /*0050*/ 	.short	0x0002
        /*0052*/ 	.short	0x0010
        /*0054*/ 	.byte	0x00, 0xf4, 0x21, 0x00


	//----- nvinfo : EIATTR_KPARAM_INFO
	.align		4
.L_19:
        /*0058*/ 	.byte	0x04, 0x17
        /*005a*/ 	.short	(.L_21 - .L_20)
.L_20:
        /*005c*/ 	.word	0x00000000
        /*0060*/ 	.short	0x0001
        /*0062*/ 	.short	0x0008
        /*0064*/ 	.byte	0x00, 0xf4, 0x21, 0x00


	//----- nvinfo : EIATTR_KPARAM_INFO
	.align		4
.L_21:
        /*0068*/ 	.byte	0x04, 0x17
        /*006a*/ 	.short	(.L_23 - .L_22)
.L_22:
        /*006c*/ 	.word	0x00000000
        /*0070*/ 	.short	0x0000
        /*0072*/ 	.short	0x0000
        /*0074*/ 	.byte	0x00, 0xf4, 0x21, 0x00


	//----- nvinfo : EIATTR_SPARSE_MMA_MASK
	.align		4
.L_23:
        /*0078*/ 	.byte	0x03, 0x50
        /*007a*/ 	.short	0x0000


	//----- nvinfo : EIATTR_MAXREG_COUNT
	.align		4
        /*007c*/ 	.byte	0x03, 0x1b
        /*007e*/ 	.short	0x00ff


	//----- nvinfo : EIATTR_EXIT_INSTR_OFFSETS
	.align		4
        /*0080*/ 	.byte	0x04, 0x1c
        /*0082*/ 	.short	(.L_25 - .L_24)


	//   ....[0]....
.L_24:
        /*0084*/ 	.word	0x00000ef0


	//   ....[1]....
        /*0088*/ 	.word	0x00000f60


	//----- nvinfo : EIATTR_REQNTID
	.align		4
.L_25:
        /*008c*/ 	.byte	0x04, 0x10
        /*008e*/ 	.short	(.L_27 - .L_26)
.L_26:
        /*0090*/ 	.word	0x00000100
        /*0094*/ 	.word	0x00000001
        /*0098*/ 	.word	0x00000001


	//----- nvinfo : EIATTR_CBANK_PARAM_SIZE
	.align		4
.L_27:
        /*009c*/ 	.byte	0x03, 0x19
        /*009e*/ 	.short	0x0030


	//----- nvinfo : EIATTR_PARAM_CBANK
	.align		4
        /*00a0*/ 	.byte	0x04, 0x0a
        /*00a2*/ 	.short	(.L_29 - .L_28)
	.align		4
.L_28:
        /*00a4*/ 	.word	index@(.nv.constant0.triton_poi_fused_add_mul_31)
        /*00a8*/ 	.short	0x0210
        /*00aa*/ 	.short	0x0030


	//----- nvinfo : EIATTR_SW_WAR
	.align		4
.L_29:
        /*00ac*/ 	.byte	0x04, 0x36
        /*00ae*/ 	.short	(.L_31 - .L_30)
.L_30:
        /*00b0*/ 	.word	0x00000008
.L_31:


//--------------------- .nv.callgraph             --------------------------
	.section	.nv.callgraph,"",@"SHT_CUDA_CALLGRAPH"
	.align	4
	.sectionentsize	8
	.align		4
        /*0000*/ 	.word	0x00000000
	.align		4
        /*0004*/ 	.word	0xffffffff
	.align		4
        /*0008*/ 	.word	0x00000000
	.align		4
        /*000c*/ 	.word	0xfffffffe
	.align		4
        /*0010*/ 	.word	0x00000000
	.align		4
        /*0014*/ 	.word	0xfffffffd
	.align		4
        /*0018*/ 	.word	0x00000000
	.align		4
        /*001c*/ 	.word	0xfffffffc


//--------------------- .text.triton_poi_fused_add_mul_31 --------------------------
	.section	.text.triton_poi_fused_add_mul_31,"ax",@progbits
	.sectionflags	@"SHF_BARRIERS=1"
	.align	128
        .global         triton_poi_fused_add_mul_31
        .type           triton_poi_fused_add_mul_31,@function
        .size           triton_poi_fused_add_mul_31,(.L_x_1 - triton_poi_fused_add_mul_31)
        .other          triton_poi_fused_add_mul_31,@"STO_CUDA_ENTRY STV_DEFAULT"
triton_poi_fused_add_mul_31:
.text.triton_poi_fused_add_mul_31:
[----:B------:R-:W0:Y:S01]  /*0000*/  LDC R1, c[0x0][0x28] ;  /* 0x00000a00ff017b82 */ /* 0x000e220000000800 */
[----:B------:R-:W1:Y:S07]  /*0010*/  S2R R16, SR_CTAID.X ;  /* 0x0000000000107919 */ /* 0x000e6e0000002500 */
[----:B------:R-:W2:Y:S01]  /*0020*/  LDC.64 R30, c[0x0][0x210] ;  /* 0x00008400ff1e7b82 */ /* 0x000ea20000000a00 */
[----:B------:R-:W-:Y:S02]  /*0030*/  CS2R R12, SRZ ;  /* 0x00000000000c7805 */ /* 0x000fe4000001ff00 */
[----:B------:R-:W-:Y:S01]  /*0040*/  CS2R R14, SRZ ;  /* 0x00000000000e7805 */ /* 0x000fe2000001ff00 */
[----:B------:R-:W3:Y:S01]  /*0050*/  S2R R28, SR_TID.X ;  /* 0x00000000001c7919 */ /* 0x000ee20000002100 */
[----:B------:R-:W-:Y:S01]  /*0060*/  ULDC.64 UR6, c[0x0][0x208] ;  /* 0x0000820000067ab9 */ /* 0x000fe20000000a00 */
[----:B------:R-:W4:Y:S01]  /*0070*/  S2R R22, SR_CTAID.Y ;  /* 0x0000000000167919 */ /* 0x000f220000002600 */
[----:B-1----:R-:W-:-:S02]  /*0080*/  IMAD.SHL.U32 R16, R16, 0x40, RZ ;  /* 0x0000004010107824 */ /* 0x002fc400078e00ff */
[----:B---3--:R-:W-:Y:S01]  /*0090*/  IMAD.SHL.U32 R38, R28, 0x4, RZ ;  /* 0x000000041c267824 */ /* 0x008fe200078e00ff */
[----:B------:R-:W-:Y:S01]  /*00a0*/  SHF.R.U32.HI R21, RZ, 0x4, R28 ;  /* 0x00000004ff157819 */ /* 0x000fe2000001161c */
[----:B----4-:R-:W-:-:S03]  /*00b0*/  IMAD.SHL.U32 R22, R22, 0x40, RZ ;  /* 0x0000004016167824 */ /* 0x010fc600078e00ff */
[----:B------:R-:W-:Y:S02]  /*00c0*/  LOP3.LUT R0, R16, 0x3c, R38, 0xf8, !PT ;  /* 0x0000003c10007812 */ /* 0x000fe400078ef826 */
[----:B------:R-:W-:Y:S02]  /*00d0*/  SGXT.U32 R21, R21, 0x4 ;  /* 0x000000041515781a */ /* 0x000fe40000000000 */
[----:B------:R-:W-:Y:S02]  /*00e0*/  ISETP.GE.AND P0, PT, R0, 0x40, PT ;  /* 0x000000400000780c */ /* 0x000fe40003f06270 */
[----:B------:R-:W-:-:S04]  /*00f0*/  LOP3.LUT R35, R22, R21, RZ, 0xfc, !PT ;  /* 0x0000001516237212 */ /* 0x000fc800078efcff */
[C---:B------:R-:W-:Y:S01]  /*0100*/  ISETP.LT.AND P3, PT, R35.reuse, 0x200, !P0 ;  /* 0x000002002300780c */ /* 0x040fe20004761270 */
[----:B------:R-:W-:-:S04]  /*0110*/  IMAD R35, R35, 0x40, R0 ;  /* 0x0000004023237824 */ /* 0x000fc800078e0200 */
[----:B--2---:R-:W-:-:S08]  /*0120*/  IMAD.WIDE R2, R35, 0x4, R30 ;  /* 0x0000000423027825 */ /* 0x004fd000078e021e */
[----:B------:R1:W2:Y:S01]  /*0130*/  @P3 LDG.E.EL.128 R12, desc[UR6][R2.64] ;  /* 0x00000006020c3981 */ /* 0x0002a2000c2e1d00 */
[----:B------:R-:W3:Y:S01]  /*0140*/  S2UR UR5, SR_CgaCtaId ;  /* 0x00000000000579c3 */ /* 0x000ee20000008800 */
[----:B------:R-:W-:Y:S02]  /*0150*/  LOP3.LUT R5, R22, 0x10, R21, 0xfe, !PT ;  /* 0x0000001016057812 */ /* 0x000fe400078efe15 */
[----:B------:R-:W-:Y:S02]  /*0160*/  CS2R R6, SRZ ;  /* 0x0000000000067805 */ /* 0x000fe4000001ff00 */
[C---:B------:R-:W-:Y:S01]  /*0170*/  ISETP.LT.AND P2, PT, R5.reuse, 0x200, !P0 ;  /* 0x000002000500780c */ /* 0x040fe20004741270 */
[----:B------:R-:W-:Y:S01]  /*0180*/  IMAD R34, R5, 0x40, R0 ;  /* 0x0000004005227824 */ /* 0x000fe200078e0200 */
[----:B------:R-:W-:Y:S01]  /*0190*/  UMOV UR4, 0x400 ;  /* 0x0000040000047882 */ /* 0x000fe20000000000 */
[----:B------:R-:W-:Y:S01]  /*01a0*/  CS2R R4, SRZ ;  /* 0x0000000000047805 */ /* 0x000fe2000001ff00 */
[----:B-1----:R-:W-:Y:S01]  /*01b0*/  IMAD.SHL.U32 R2, R28, 0x100, RZ ;  /* 0x000001001c027824 */ /* 0x002fe200078e00ff */
[----:B------:R-:W-:Y:S01]  /*01c0*/  LOP3.LUT R23, R22, 0x20, R21, 0xfe, !PT ;  /* 0x0000002016177812 */ /* 0x000fe200078efe15 */
[----:B------:R-:W-:-:S03]  /*01d0*/  IMAD.WIDE R18, R34, 0x4, R30 ;  /* 0x0000000422127825 */ /* 0x000fc600078e021e */
[----:B------:R-:W-:Y:S02]  /*01e0*/  LOP3.LUT R2, R2, 0xf00, RZ, 0xc0, !PT ;  /* 0x00000f0002027812 */ /* 0x000fe400078ec0ff */
[C---:B------:R-:W-:Y:S02]  /*01f0*/  ISETP.LT.AND P1, PT, R23.reuse, 0x200, !P0 ;  /* 0x000002001700780c */ /* 0x040fe40004721270 */
[C---:B------:R-:W-:Y:S01]  /*0200*/  LOP3.LUT R33, R2.reuse, 0x40, RZ, 0xfc, !PT ;  /* 0x0000004002217812 */ /* 0x040fe200078efcff */
[----:B------:R1:W4:Y:S01]  /*0210*/  @P2 LDG.E.EL.128 R4, desc[UR6][R18.64] ;  /* 0x0000000612042981 */ /* 0x000322000c2e1d00 */
[-C--:B------:R-:W-:Y:S01]  /*0220*/  LOP3.LUT R3, R2, R21.reuse, RZ, 0xfc, !PT ;  /* 0x0000001502037212 */ /* 0x080fe200078efcff */
[----:B------:R-:W-:Y:S01]  /*0230*/  IMAD R32, R23, 0x40, R0 ;  /* 0x0000004017207824 */ /* 0x000fe200078e0200 */
[----:B------:R-:W-:Y:S02]  /*0240*/  SHF.R.U32.HI R33, RZ, 0x6, R33 ;  /* 0x00000006ff217819 */ /* 0x000fe40000011621 */
[----:B------:R-:W-:Y:S01]  /*0250*/  CS2R R8, SRZ ;  /* 0x0000000000087805 */ /* 0x000fe2000001ff00 */
[----:B---3--:R-:W-:Y:S01]  /*0260*/  UPRMT UR4, UR5, 0x654, UR4 ;  /* 0x0000065405047896 */ /* 0x008fe20008000004 */
[----:B------:R-:W-:-:S02]  /*0270*/  LOP3.LUT R20, R16, R21, RZ, 0xfc, !PT ;  /* 0x0000001510147212 */ /* 0x000fc400078efcff */
[----:B------:R-:W-:Y:S02]  /*0280*/  CS2R R10, SRZ ;  /* 0x00000000000a7805 */ /* 0x000fe4000001ff00 */
[----:B------:R-:W-:Y:S01]  /*0290*/  LOP3.LUT R17, R16, 0x20, R21, 0xfe, !PT ;  /* 0x0000002010117812 */ /* 0x000fe200078efe15 */
[----:B------:R-:W-:Y:S01]  /*02a0*/  IMAD.WIDE R24, R32, 0x4, R30 ;  /* 0x0000000420187825 */ /* 0x000fe200078e021e */
[----:B-1----:R-:W-:Y:S02]  /*02b0*/  LOP3.LUT R19, R16, 0x10, R21, 0xfe, !PT ;  /* 0x0000001010137812 */ /* 0x002fe400078efe15 */
[C---:B------:R-:W-:Y:S02]  /*02c0*/  LEA.HI R18, R2.reuse, UR4, RZ, 0x1e ;  /* 0x0000000402127c11 */ /* 0x040fe4000f8ff0ff */
[----:B------:R-:W-:Y:S01]  /*02d0*/  LOP3.LUT R37, R2, 0x80, RZ, 0xfc, !PT ;  /* 0x0000008002257812 */ /* 0x000fe200078efcff */
[----:B------:R1:W3:Y:S01]  /*02e0*/  @P1 LDG.E.EL.128 R8, desc[UR6][R24.64] ;  /* 0x0000000618081981 */ /* 0x0002e2000c2e1d00 */
[----:B------:R-:W-:-:S02]  /*02f0*/  LOP3.LUT R16, R16, 0x30, R21, 0xfe, !PT ;  /* 0x0000003010107812 */ /* 0x000fc400078efe15 */
[----:B------:R-:W-:Y:S01]  /*0300*/  LOP3.LUT R23, R22, 0x30, R21, 0xfe, !PT ;  /* 0x0000003016177812 */ /* 0x000fe200078efe15 */
[----:B------:R-:W-:Y:S01]  /*0310*/  IMAD R21, R3, 0x4, R18 ;  /* 0x0000000403157824 */ /* 0x000fe200078e0212 */
[----:B------:R-:W-:Y:S02]  /*0320*/  LOP3.LUT R36, R2, 0xc0, RZ, 0xfc, !PT ;  /* 0x000000c002247812 */ /* 0x000fe400078efcff */
[----:B------:R-:W-:Y:S01]  /*0330*/  LEA R18, R33, UR4, 0x4 ;  /* 0x0000000421127c11 */ /* 0x000fe2000f8e20ff */
[----:B------:R-:W-:Y:S01]  /*0340*/  IMAD R0, R23, 0x40, R0 ;  /* 0x0000004017007824 */ /* 0x000fe200078e0200 */
[----:B------:R-:W-:Y:S02]  /*0350*/  SHF.R.U32.HI R37, RZ, 0x6, R37 ;  /* 0x00000006ff257819 */ /* 0x000fe40000011625 */
[----:B------:R-:W-:Y:S01]  /*0360*/  SHF.R.U32.HI R36, RZ, 0x6, R36 ;  /* 0x00000006ff247819 */ /* 0x000fe20000011624 */
[----:B-1----:R-:W-:Y:S01]  /*0370*/  IMAD R25, R3, 0x4, R18 ;  /* 0x0000000403197824 */ /* 0x002fe200078e0212 */
[----:B------:R-:W-:-:S02]  /*0380*/  LEA R26, R37, UR4, 0x4 ;  /* 0x00000004251a7c11 */ /* 0x000fc4000f8e20ff */
[----:B------:R-:W-:Y:S02]  /*0390*/  LEA R18, R36, UR4, 0x4 ;  /* 0x0000000424127c11 */ /* 0x000fe4000f8e20ff */
[----:B------:R-:W-:Y:S01]  /*03a0*/  ISETP.LT.AND P0, PT, R23, 0x200, !P0 ;  /* 0x000002001700780c */ /* 0x000fe20004701270 */
[C---:B------:R-:W-:Y:S02]  /*03b0*/  IMAD R26, R3.reuse, 0x4, R26 ;  /* 0x00000004031a7824 */ /* 0x040fe400078e021a */
[----:B------:R-:W-:Y:S02]  /*03c0*/  IMAD R18, R3, 0x4, R18 ;  /* 0x0000000403127824 */ /* 0x000fe400078e0212 */
[----:B------:R-:W-:Y:S01]  /*03d0*/  IMAD.WIDE R30, R0, 0x4, R30 ;  /* 0x00000004001e7825 */ /* 0x000fe200078e021e */
[----:B--2---:R-:W-:Y:S04]  /*03e0*/  STS [R21], R12 ;  /* 0x0000000c15007388 */ /* 0x004fe80000000800 */
[----:B------:R1:W-:Y:S04]  /*03f0*/  STS [R25+0x100], R13 ;  /* 0x0001000d19007388 */ /* 0x0003e80000000800 */
[----:B------:R-:W-:Y:S04]  /*0400*/  STS [R26+0x200], R14 ;  /* 0x0002000e1a007388 */ /* 0x000fe80000000800 */
[----:B------:R2:W-:Y:S01]  /*0410*/  STS [R18+0x300], R15 ;  /* 0x0003000f12007388 */ /* 0x0005e20000000800 */
[----:B-1----:R-:W-:-:S02]  /*0420*/  CS2R R12, SRZ ;  /* 0x00000000000c7805 */ /* 0x002fc4000001ff00 */
[----:B--2---:R-:W-:-:S06]  /*0430*/  CS2R R14, SRZ ;  /* 0x00000000000e7805 */ /* 0x004fcc000001ff00 */
[----:B------:R1:W2:Y:S01]  /*0440*/  @P0 LDG.E.EL.128 R12, desc[UR6][R30.64] ;  /* 0x000000061e0c0981 */ /* 0x0002a2000c2e1d00 */
[----:B------:R-:W-:-:S03]  /*0450*/  LOP3.LUT R24, R22, 0x3c, R38, 0xf8, !PT ;  /* 0x0000003c16187812 */ /* 0x000fc600078ef826 */
[----:B----4-:R-:W-:Y:S01]  /*0460*/  STS [R21+0x40], R4 ;  /* 0x0000400415007388 */ /* 0x010fe20000000800 */
[----:B------:R-:W-:-:S03]  /*0470*/  SHF.R.S32.HI R23, RZ, 0x1f, R24 ;  /* 0x0000001fff177819 */ /* 0x000fc60000011418 */
[----:B------:R4:W-:Y:S04]  /*0480*/  STS [R25+0x140], R5 ;  /* 0x0001400519007388 */ /* 0x0009e80000000800 */
[----:B------:R-:W-:Y:S01]  /*0490*/  STS [R26+0x240], R6 ;  /* 0x000240061a007388 */ /* 0x000fe20000000800 */
[----:B------:R-:W-:Y:S02]  /*04a0*/  LEA.HI R27, R23, R24, RZ, 0x7 ;  /* 0x00000018171b7211 */ /* 0x000fe400078f38ff */
[----:B------:R-:W5:Y:S01]  /*04b0*/  LDC.64 R22, c[0x0][0x220] ;  /* 0x00008800ff167b82 */ /* 0x000f620000000a00 */
[----:B------:R1:W-:Y:S04]  /*04c0*/  STS [R18+0x340], R7 ;  /* 0x0003400712007388 */ /* 0x0003e80000000800 */
[----:B---3--:R-:W-:Y:S04]  /*04d0*/  STS [R21+0x80], R8 ;  /* 0x0000800815007388 */ /* 0x008fe80000000800 */
[----:B------:R3:W-:Y:S04]  /*04e0*/  STS [R25+0x180], R9 ;  /* 0x0001800919007388 */ /* 0x0007e80000000800 */
[----:B------:R-:W-:Y:S04]  /*04f0*/  STS [R26+0x280], R10 ;  /* 0x0002800a1a007388 */ /* 0x000fe80000000800 */
[----:B------:R1:W-:Y:S01]  /*0500*/  STS [R18+0x380], R11 ;  /* 0x0003800b12007388 */ /* 0x0003e20000000800 */
[C---:B------:R-:W-:Y:S01]  /*0510*/  LOP3.LUT R29, R27.reuse, 0xffffff80, RZ, 0xc0, !PT ;  /* 0xffffff801b1d7812 */ /* 0x040fe200078ec0ff */
[----:B------:R-:W-:Y:S01]  /*0520*/  IMAD.SHL.U32 R27, R27, 0x40, RZ ;  /* 0x000000401b1b7824 */ /* 0x000fe200078e00ff */
[----:B------:R-:W-:-:S03]  /*0530*/  ISETP.GE.AND P4, PT, R24, 0x200, PT ;  /* 0x000002001800780c */ /* 0x000fc60003f86270 */
[----:B------:R-:W-:Y:S01]  /*0540*/  IMAD.IADD R24, R24, 0x1, -R29 ;  /* 0x0000000118187824 */ /* 0x000fe200078e0a1d */
[----:B------:R-:W-:Y:S02]  /*0550*/  LOP3.LUT R27, R27, 0xffffe000, RZ, 0xc0, !PT ;  /* 0xffffe0001b1b7812 */ /* 0x000fe400078ec0ff */
[----:B------:R-:W-:-:S03]  /*0560*/  ISETP.LT.AND P5, PT, R20, 0x40, !P4 ;  /* 0x000000401400780c */ /* 0x000fc600067a1270 */
[----:B------:R-:W-:Y:S01]  /*0570*/  IMAD.IADD R29, R24, 0x1, R27 ;  /* 0x00000001181d7824 */ /* 0x000fe200078e021b */
[----:B----4-:R-:W-:Y:S02]  /*0580*/  CS2R R4, SRZ ;  /* 0x0000000000047805 */ /* 0x010fe4000001ff00 */
[----:B01----:R-:W-:Y:S02]  /*0590*/  CS2R R6, SRZ ;  /* 0x0000000000067805 */ /* 0x003fe4000001ff00 */
[----:B------:R-:W-:Y:S02]  /*05a0*/  ISETP.LT.AND P6, PT, R19, 0x40, !P4 ;  /* 0x000000401300780c */ /* 0x000fe400067c1270 */
[----:B---3--:R-:W-:Y:S02]  /*05b0*/  CS2R R8, SRZ ;  /* 0x0000000000087805 */ /* 0x008fe4000001ff00 */
[----:B------:R-:W-:Y:S01]  /*05c0*/  CS2R R10, SRZ ;  /* 0x00000000000a7805 */ /* 0x000fe2000001ff00 */
[----:B------:R-:W-:-:S04]  /*05d0*/  IMAD R31, R17, 0x80, R29 ;  /* 0x00000080111f7824 */ /* 0x000fc800078e021d */
[----:B-----5:R-:W-:Y:S01]  /*05e0*/  IMAD.WIDE R30, R31, 0x4, R22 ;  /* 0x000000041f1e7825 */ /* 0x020fe200078e0216 */
[----:B--2---:R0:W-:Y:S04]  /*05f0*/  STS [R21+0xc0], R12 ;  /* 0x0000c00c15007388 */ /* 0x0041e80000000800 */
[----:B------:R1:W-:Y:S04]  /*0600*/  STS [R25+0x1c0], R13 ;  /* 0x0001c00d19007388 */ /* 0x0003e80000000800 */
[----:B------:R2:W-:Y:S04]  /*0610*/  STS [R26+0x2c0], R14 ;  /* 0x0002c00e1a007388 */ /* 0x0005e80000000800 */
[----:B------:R3:W-:Y:S01]  /*0620*/  STS [R18+0x3c0], R15 ;  /* 0x0003c00f12007388 */ /* 0x0007e20000000800 */
[----:B0-----:R-:W-:-:S04]  /*0630*/  IMAD R21, R20, 0x80, R29 ;  /* 0x0000008014157824 */ /* 0x001fc800078e021d */
[----:B------:R-:W-:Y:S01]  /*0640*/  IMAD.WIDE R20, R21, 0x4, R22 ;  /* 0x0000000415147825 */ /* 0x000fe200078e0216 */
[----:B------:R-:W-:Y:S03]  /*0650*/  BAR.SYNC.DEFER_BLOCKING 0x0 ;  /* 0x0000000000007b1d */ /* 0x000fe60000010000 */
[----:B-1----:R-:W-:-:S05]  /*0660*/  IMAD R13, R19, 0x80, R29 ;  /* 0x00000080130d7824 */ /* 0x002fca00078e021d */
[----:B--2---:R-:W0:Y:S01]  /*0670*/  LDC.64 R26, c[0x0][0x218] ;  /* 0x00008600ff1a7b82 */ /* 0x004e220000000a00 */
[----:B------:R-:W-:Y:S01]  /*0680*/  IMAD.WIDE R12, R13, 0x4, R22 ;  /* 0x000000040d0c7825 */ /* 0x000fe200078e0216 */
[----:B---3--:R-:W-:Y:S01]  /*0690*/  CS2R R14, SRZ ;  /* 0x00000000000e7805 */ /* 0x008fe2000001ff00 */
[----:B------:R-:W2:Y:S01]  /*06a0*/  @P5 LDG.E.EL.128 R4, desc[UR6][R20.64] ;  /* 0x0000000614045981 */ /* 0x000ea2000c2e1d00 */
[----:B------:R-:W-:-:S03]  /*06b0*/  ISETP.LT.AND P5, PT, R17, 0x40, !P4 ;  /* 0x000000401100780c */ /* 0x000fc600067a1270 */
[----:B------:R1:W3:Y:S02]  /*06c0*/  @P6 LDG.E.EL.128 R8, desc[UR6][R12.64] ;  /* 0x000000060c086981 */ /* 0x0002e4000c2e1d00 */
[----:B-1----:R-:W-:Y:S02]  /*06d0*/  CS2R R12, SRZ ;  /* 0x00000000000c7805 */ /* 0x002fe4000001ff00 */
[----:B------:R-:W-:-:S06]  /*06e0*/  ISETP.LT.AND P6, PT, R16, 0x40, !P4 ;  /* 0x000000401000780c */ /* 0x000fcc00067c1270 */
[----:B------:R1:W4:Y:S01]  /*06f0*/  @P5 LDG.E.EL.128 R12, desc[UR6][R30.64] ;  /* 0x000000061e0c5981 */ /* 0x000322000c2e1d00 */
[----:B------:R-:W-:Y:S01]  /*0700*/  IMAD R29, R16, 0x80, R29 ;  /* 0x00000080101d7824 */ /* 0x000fe200078e021d */
[----:B-1----:R-:W1:Y:S01]  /*0710*/  LDC.64 R30, c[0x0][0x228] ;  /* 0x00008a00ff1e7b82 */ /* 0x002e620000000a00 */
[----:B------:R-:W-:Y:S02]  /*0720*/  CS2R R16, SRZ ;  /* 0x0000000000107805 */ /* 0x000fe4000001ff00 */
[----:B------:R-:W-:Y:S01]  /*0730*/  CS2R R18, SRZ ;  /* 0x0000000000127805 */ /* 0x000fe2000001ff00 */
[----:B------:R-:W-:Y:S01]  /*0740*/  IMAD.WIDE R22, R29, 0x4, R22 ;  /* 0x000000041d167825 */ /* 0x000fe200078e0216 */
[----:B------:R-:W-:-:S04]  /*0750*/  CS2R R20, SRZ ;  /* 0x0000000000147805 */ /* 0x000fc8000001ff00 */
[----:B------:R5:W2:Y:S01]  /*0760*/  @P6 LDG.E.EL.128 R16, desc[UR6][R22.64] ;  /* 0x0000000616106981 */ /* 0x000aa2000c2e1d00 */
[----:B0-----:R-:W-:Y:S01]  /*0770*/  IMAD.WIDE R26, R24, 0x4, R26 ;  /* 0x00000004181a7825 */ /* 0x001fe200078e021a */
[----:B-----5:R-:W-:-:S06]  /*0780*/  CS2R R22, SRZ ;  /* 0x0000000000167805 */ /* 0x020fcc000001ff00 */
[----:B------:R0:W2:Y:S01]  /*0790*/  @!P4 LDG.E.EL.128 R20, desc[UR6][R26.64] ;  /* 0x000000061a14c981 */ /* 0x0000a2000c2e1d00 */
[----:B-1----:R-:W-:Y:S01]  /*07a0*/  IMAD.WIDE R30, R24, 0x4, R30 ;  /* 0x00000004181e7825 */ /* 0x002fe200078e021e */
[----:B------:R-:W-:Y:S02]  /*07b0*/  CS2R R24, SRZ ;  /* 0x0000000000187805 */ /* 0x000fe4000001ff00 */
[----:B0-----:R-:W-:-:S06]  /*07c0*/  CS2R R26, SRZ ;  /* 0x00000000001a7805 */ /* 0x001fcc000001ff00 */
[----:B------:R-:W2:Y:S01]  /*07d0*/  @!P4 LDG.E.EL.128 R24, desc[UR6][R30.64] ;  /* 0x000000061e18c981 */ /* 0x000ea2000c2e1d00 */
[----:B------:R-:W-:Y:S02]  /*07e0*/  LOP3.LUT R28, R28, 0xff, RZ, 0xc0, !PT ;  /* 0x000000ff1c1c7812 */ /* 0x000fe400078ec0ff */
[----:B------:R-:W-:Y:S02]  /*07f0*/  LEA.HI R2, R2, UR4, RZ, 0x1c ;  /* 0x0000000402027c11 */ /* 0x000fe4000f8fe0ff */
[----:B------:R-:W-:Y:S01]  /*0800*/  LEA R36, R36, UR4, 0x2 ;  /* 0x0000000424247c11 */ /* 0x000fe2000f8e10ff */
[-CC-:B--2---:R-:W-:Y:S01]  /*0810*/  FFMA R4, R4, R20.reuse, R24.reuse ;  /* 0x0000001404047223 */ /* 0x184fe20000000018 */
[-CC-:B---3--:R-:W-:Y:S01]  /*0820*/  FFMA R8, R8, R20.reuse, R24.reuse ;  /* 0x0000001408087223 */ /* 0x188fe20000000018 */
[-CC-:B----4-:R-:W-:Y:S01]  /*0830*/  FFMA R12, R12, R20.reuse, R24.reuse ;  /* 0x000000140c0c7223 */ /* 0x190fe20000000018 */
[----:B------:R-:W-:Y:S01]  /*0840*/  FFMA R16, R16, R20, R24 ;  /* 0x0000001410107223 */ /* 0x000fe20000000018 */
[-CC-:B------:R-:W-:Y:S01]  /*0850*/  FFMA R24, R5, R21.reuse, R25.reuse ;  /* 0x0000001505187223 */ /* 0x180fe20000000019 */
[-CC-:B------:R-:W-:Y:S01]  /*0860*/  FFMA R20, R9, R21.reuse, R25.reuse ;  /* 0x0000001509147223 */ /* 0x180fe20000000019 */
[-CC-:B------:R-:W-:Y:S01]  /*0870*/  FFMA R13, R13, R21.reuse, R25.reuse ;  /* 0x000000150d0d7223 */ /* 0x180fe20000000019 */
[----:B------:R-:W-:Y:S01]  /*0880*/  FFMA R17, R17, R21, R25 ;  /* 0x0000001511117223 */ /* 0x000fe20000000019 */
[----:B------:R-:W-:-:S04]  /*0890*/  SHF.R.U32.HI R21, RZ, 0x6, R38 ;  /* 0x00000006ff157819 */ /* 0x000fc80000011626 */
[----:B------:R-:W-:-:S05]  /*08a0*/  SGXT.U32 R21, R21, 0x4 ;  /* 0x000000041515781a */ /* 0x000fca0000000000 */
[----:B------:R-:W-:-:S05]  /*08b0*/  IMAD.IADD R28, R21, 0x1, R28 ;  /* 0x00000001151c7824 */ /* 0x000fca00078e021c */
[----:B------:R-:W-:-:S06]  /*08c0*/  LEA R29, R28, UR4, 0x4 ;  /* 0x000000041c1d7c11 */ /* 0x000fcc000f8e20ff */
[----:B------:R-:W0:Y:S01]  /*08d0*/  LDS.128 R28, [R29] ;  /* 0x000000001d1c7984 */ /* 0x000e220000000c00 */
[----:B------:R-:W-:-:S04]  /*08e0*/  LOP3.LUT R38, R38, 0x3fc, RZ, 0xc0, !PT ;  /* 0x000003fc26267812 */ /* 0x000fc800078ec0ff */
[----:B------:R-:W-:-:S04]  /*08f0*/  LOP3.LUT R5, R38, 0x400, RZ, 0xfc, !PT ;  /* 0x0000040026057812 */ /* 0x000fc800078efcff */
[----:B------:R-:W-:-:S04]  /*0900*/  SHF.R.U32.HI R5, RZ, 0x6, R5 ;  /* 0x00000006ff057819 */ /* 0x000fc80000011605 */
[----:B------:R-:W-:Y:S01]  /*0910*/  LEA R5, R5, UR4, 0x4 ;  /* 0x0000000405057c11 */ /* 0x000fe2000f8e20ff */
[----:B------:R-:W-:-:S04]  /*0920*/  FFMA R25, R10, R22, R26 ;  /* 0x000000160a197223 */ /* 0x000fc8000000001a */
[----:B------:R-:W-:Y:S02]  /*0930*/  IMAD R5, R38, 0x4, R5 ;  /* 0x0000000426057824 */ /* 0x000fe400078e0205 */
[-C--:B------:R-:W-:Y:S01]  /*0940*/  FFMA R9, R6, R22.reuse, R26 ;  /* 0x0000001606097223 */ /* 0x080fe2000000001a */
[-CC-:B------:R-:W-:Y:S01]  /*0950*/  FFMA R10, R7, R23.reuse, R27.reuse ;  /* 0x00000017070a7223 */ /* 0x180fe2000000001b */
[----:B0-----:R-:W-:Y:S02]  /*0960*/  FADD R28, R28, R4 ;  /* 0x000000041c1c7221 */ /* 0x001fe40000000000 */
[----:B------:R-:W0:Y:S01]  /*0970*/  LDS.128 R4, [R5+0x1000] ;  /* 0x0010000005047984 */ /* 0x000e220000000c00 */
[-CC-:B------:R-:W-:Y:S01]  /*0980*/  FFMA R14, R14, R22.reuse, R26.reuse ;  /* 0x000000160e0e7223 */ /* 0x180fe2000000001a */
[----:B------:R-:W-:Y:S01]  /*0990*/  FFMA R18, R18, R22, R26 ;  /* 0x0000001612127223 */ /* 0x000fe2000000001a */
[----:B------:R-:W-:Y:S01]  /*09a0*/  FFMA R22, R11, R23, R27 ;  /* 0x000000170b167223 */ /* 0x000fe2000000001b */
[----:B------:R-:W-:-:S04]  /*09b0*/  LOP3.LUT R11, R38, 0x800, RZ, 0xfc, !PT ;  /* 0x00000800260b7812 */ /* 0x000fc800078efcff */
[----:B------:R-:W-:-:S04]  /*09c0*/  SHF.R.U32.HI R11, RZ, 0x6, R11 ;  /* 0x00000006ff0b7819 */ /* 0x000fc8000001160b */
[----:B------:R-:W-:Y:S01]  /*09d0*/  LEA R11, R11, UR4, 0x4 ;  /* 0x000000040b0b7c11 */ /* 0x000fe2000f8e20ff */
[-CC-:B------:R-:W-:Y:S01]  /*09e0*/  FFMA R15, R15, R23.reuse, R27.reuse ;  /* 0x000000170f0f7223 */ /* 0x180fe2000000001b */
[----:B------:R-:W-:-:S03]  /*09f0*/  FFMA R19, R19, R23, R27 ;  /* 0x0000001713137223 */ /* 0x000fc6000000001b */
[----:B------:R-:W-:Y:S02]  /*0a00*/  IMAD R11, R38, 0x4, R11 ;  /* 0x00000004260b7824 */ /* 0x000fe400078e020b */
[----:B------:R-:W-:Y:S01]  /*0a10*/  FADD R30, R30, R9 ;  /* 0x000000091e1e7221 */ /* 0x000fe20000000000 */
[----:B------:R-:W-:Y:S01]  /*0a20*/  FADD R31, R31, R10 ;  /* 0x0000000a1f1f7221 */ /* 0x000fe20000000000 */
[----:B0-----:R-:W-:Y:S01]  /*0a30*/  FADD R23, R4, R8 ;  /* 0x0000000804177221 */ /* 0x001fe20000000000 */
[----:B------:R-:W-:Y:S01]  /*0a40*/  LOP3.LUT R4, R38, 0xc00, RZ, 0xfc, !PT ;  /* 0x00000c0026047812 */ /* 0x000fe200078efcff */
[----:B------:R-:W0:Y:S03]  /*0a50*/  LDS.128 R8, [R11+0x2000] ;  /* 0x002000000b087984 */ /* 0x000e260000000c00 */
[----:B------:R-:W-:Y:S01]  /*0a60*/  SHF.R.U32.HI R4, RZ, 0x6, R4 ;  /* 0x00000006ff047819 */ /* 0x000fe20000011604 */
[----:B------:R-:W-:-:S03]  /*0a70*/  FADD R20, R5, R20 ;  /* 0x0000001405147221 */ /* 0x000fc60000000000 */
[----:B------:R-:W-:-:S05]  /*0a80*/  LEA R5, R4, UR4, 0x4 ;  /* 0x0000000404057c11 */ /* 0x000fca000f8e20ff */
[----:B------:R-:W-:Y:S02]  /*0a90*/  IMAD R5, R38, 0x4, R5 ;  /* 0x0000000426057824 */ /* 0x000fe400078e0205 */
[----:B------:R-:W-:Y:S01]  /*0aa0*/  FADD R25, R6, R25 ;  /* 0x0000001906197221 */ /* 0x000fe20000000000 */
[----:B------:R-:W-:-:S03]  /*0ab0*/  FADD R22, R7, R22 ;  /* 0x0000001607167221 */ /* 0x000fc60000000000 */
[----:B------:R-:W1:Y:S01]  /*0ac0*/  LDS.128 R4, [R5+0x3000] ;  /* 0x0030000005047984 */ /* 0x000e620000000c00 */
[----:B------:R-:W-:Y:S01]  /*0ad0*/  LEA R26, R37, UR4, 0x2 ;  /* 0x00000004251a7c11 */ /* 0x000fe2000f8e10ff */
[----:B------:R-:W-:Y:S01]  /*0ae0*/  FADD R24, R29, R24 ;  /* 0x000000181d187221 */ /* 0x000fe20000000000 */
[C---:B------:R-:W-:Y:S01]  /*0af0*/  IMAD R27, R3.reuse, 0x4, R2 ;  /* 0x00000004031b7824 */ /* 0x040fe200078e0202 */
[----:B------:R-:W-:Y:S02]  /*0b00*/  BAR.SYNC.DEFER_BLOCKING 0x0 ;  /* 0x0000000000007b1d */ /* 0x000fe40000010000 */
[----:B------:R-:W-:Y:S02]  /*0b10*/  IMAD R2, R3, 0x4, R26 ;  /* 0x0000000403027824 */ /* 0x000fe400078e021a */
[----:B0-----:R-:W-:Y:S01]  /*0b20*/  FADD R8, R8, R12 ;  /* 0x0000000c08087221 */ /* 0x001fe20000000000 */
[----:B------:R-:W-:-:S05]  /*0b30*/  LEA R12, R33, UR4, 0x2 ;  /* 0x00000004210c7c11 */ /* 0x000fca000f8e10ff */
[C---:B------:R-:W-:Y:S02]  /*0b40*/  IMAD R29, R3.reuse, 0x4, R12 ;  /* 0x00000004031d7824 */ /* 0x040fe400078e020c */
[----:B------:R-:W-:Y:S01]  /*0b50*/  IMAD R3, R3, 0x4, R36 ;  /* 0x0000000403037824 */ /* 0x000fe200078e0224 */
[----:B------:R-:W-:Y:S01]  /*0b60*/  STS [R27], R28 ;  /* 0x0000001c1b007388 */ /* 0x000fe20000000800 */
[----:B------:R-:W-:-:S03]  /*0b70*/  FADD R12, R9, R13 ;  /* 0x0000000d090c7221 */ /* 0x000fc60000000000 */
[----:B------:R-:W-:Y:S01]  /*0b80*/  STS [R29+0x100], R24 ;  /* 0x000100181d007388 */ /* 0x000fe20000000800 */
[----:B------:R-:W-:-:S03]  /*0b90*/  FADD R9, R10, R14 ;  /* 0x0000000e0a097221 */ /* 0x000fc60000000000 */
[----:B------:R-:W-:Y:S01]  /*0ba0*/  STS [R2+0x200], R30 ;  /* 0x0002001e02007388 */ /* 0x000fe20000000800 */
[----:B------:R-:W-:-:S03]  /*0bb0*/  FADD R10, R11, R15 ;  /* 0x0000000f0b0a7221 */ /* 0x000fc60000000000 */
[----:B------:R-:W-:Y:S01]  /*0bc0*/  STS [R3+0x300], R31 ;  /* 0x0003001f03007388 */ /* 0x000fe20000000800 */
[----:B-1----:R-:W-:-:S03]  /*0bd0*/  FADD R4, R4, R16 ;  /* 0x0000001004047221 */ /* 0x002fc60000000000 */
[----:B------:R-:W-:Y:S01]  /*0be0*/  STS [R27+0x40], R23 ;  /* 0x000040171b007388 */ /* 0x000fe20000000800 */
[----:B------:R-:W-:-:S03]  /*0bf0*/  FADD R14, R5, R17 ;  /* 0x00000011050e7221 */ /* 0x000fc60000000000 */
[----:B------:R-:W-:Y:S01]  /*0c00*/  STS [R29+0x140], R20 ;  /* 0x000140141d007388 */ /* 0x000fe20000000800 */
[----:B------:R-:W-:-:S03]  /*0c10*/  FADD R11, R6, R18 ;  /* 0x00000012060b7221 */ /* 0x000fc60000000000 */
[----:B------:R-:W-:Y:S01]  /*0c20*/  STS [R2+0x240], R25 ;  /* 0x0002401902007388 */ /* 0x000fe20000000800 */
[----:B------:R-:W-:-:S03]  /*0c30*/  FADD R16, R7, R19 ;  /* 0x0000001307107221 */ /* 0x000fc60000000000 */
[----:B------:R-:W-:Y:S04]  /*0c40*/  STS [R3+0x340], R22 ;  /* 0x0003401603007388 */ /* 0x000fe80000000800 */
[----:B------:R-:W-:Y:S04]  /*0c50*/  STS [R27+0x80], R8 ;  /* 0x000080081b007388 */ /* 0x000fe80000000800 */
[----:B------:R-:W-:Y:S04]  /*0c60*/  STS [R29+0x180], R12 ;  /* 0x0001800c1d007388 */ /* 0x000fe80000000800 */
[----:B------:R-:W-:Y:S04]  /*0c70*/  STS [R2+0x280], R9 ;  /* 0x0002800902007388 */ /* 0x000fe80000000800 */
[----:B------:R-:W-:Y:S04]  /*0c80*/  STS [R3+0x380], R10 ;  /* 0x0003800a03007388 */ /* 0x000fe80000000800 */
[----:B------:R-:W-:Y:S04]  /*0c90*/  STS [R27+0xc0], R4 ;  /* 0x0000c0041b007388 */ /* 0x000fe80000000800 */
[----:B------:R-:W-:Y:S04]  /*0ca0*/  STS [R29+0x1c0], R14 ;  /* 0x0001c00e1d007388 */ /* 0x000fe80000000800 */
[----:B------:R-:W-:Y:S04]  /*0cb0*/  STS [R2+0x2c0], R11 ;  /* 0x0002c00b02007388 */ /* 0x000fe80000000800 */
[----:B------:R0:W-:Y:S01]  /*0cc0*/  STS [R3+0x3c0], R16 ;  /* 0x0003c01003007388 */ /* 0x0001e20000000800 */
[----:B------:R-:W-:-:S02]  /*0cd0*/  LOP3.LUT R5, R38, 0x400, RZ, 0xfc, !PT ;  /* 0x0000040026057812 */ /* 0x000fc400078efcff */
[----:B------:R-:W-:Y:S02]  /*0ce0*/  LOP3.LUT R6, R38, 0x800, RZ, 0xfc, !PT ;  /* 0x0000080026067812 */ /* 0x000fe400078efcff */
[----:B------:R-:W-:Y:S02]  /*0cf0*/  SHF.R.U32.HI R5, RZ, 0x6, R5 ;  /* 0x00000006ff057819 */ /* 0x000fe40000011605 */
[----:B------:R-:W-:Y:S02]  /*0d00*/  SHF.R.U32.HI R6, RZ, 0x6, R6 ;  /* 0x00000006ff067819 */ /* 0x000fe40000011606 */
[----:B------:R-:W-:Y:S01]  /*0d10*/  LEA R21, R21, UR4, 0x2 ;  /* 0x0000000415157c11 */ /* 0x000fe2000f8e10ff */
[----:B0-----:R-:W0:Y:S01]  /*0d20*/  LDC.64 R2, c[0x0][0x230] ;  /* 0x00008c00ff027b82 */ /* 0x001e220000000a00 */
[----:B------:R-:W-:Y:S02]  /*0d30*/  LEA R5, R5, UR4, 0x2 ;  /* 0x0000000405057c11 */ /* 0x000fe4000f8e10ff */
[----:B------:R-:W-:Y:S01]  /*0d40*/  LEA R7, R6, UR4, 0x2 ;  /* 0x0000000406077c11 */ /* 0x000fe2000f8e10ff */
[----:B------:R-:W-:-:S04]  /*0d50*/  IMAD R21, R38, 0x4, R21 ;  /* 0x0000000426157824 */ /* 0x000fc800078e0215 */
[----:B------:R-:W-:Y:S01]  /*0d60*/  BAR.SYNC.DEFER_BLOCKING 0x0 ;  /* 0x0000000000007b1d */ /* 0x000fe20000010000 */
[C---:B------:R-:W-:Y:S02]  /*0d70*/  IMAD R18, R38.reuse, 0x4, R5 ;  /* 0x0000000426127824 */ /* 0x040fe400078e0205 */
[----:B------:R-:W-:-:S03]  /*0d80*/  IMAD R19, R38, 0x4, R7 ;  /* 0x0000000426137824 */ /* 0x000fc600078e0207 */
[----:B------:R-:W-:Y:S04]  /*0d90*/  LDS R4, [R21] ;  /* 0x0000000015047984 */ /* 0x000fe80000000800 */
[----:B------:R-:W-:Y:S04]  /*0da0*/  LDS R5, [R21+0x4] ;  /* 0x0000040015057984 */ /* 0x000fe80000000800 */
[----:B------:R-:W-:Y:S04]  /*0db0*/  LDS R6, [R21+0x8] ;  /* 0x0000080015067984 */ /* 0x000fe80000000800 */
[----:B------:R1:W2:Y:S04]  /*0dc0*/  LDS R7, [R21+0xc] ;  /* 0x00000c0015077984 */ /* 0x0002a80000000800 */
[----:B------:R-:W-:Y:S04]  /*0dd0*/  LDS R8, [R18+0x1000] ;  /* 0x0010000012087984 */ /* 0x000fe80000000800 */
[----:B------:R-:W-:Y:S04]  /*0de0*/  LDS R9, [R18+0x1004] ;  /* 0x0010040012097984 */ /* 0x000fe80000000800 */
[----:B------:R-:W-:Y:S04]  /*0df0*/  LDS R10, [R18+0x1008] ;  /* 0x00100800120a7984 */ /* 0x000fe80000000800 */
[----:B------:R-:W3:Y:S04]  /*0e00*/  LDS R11, [R18+0x100c] ;  /* 0x00100c00120b7984 */ /* 0x000ee80000000800 */
[----:B------:R-:W-:Y:S04]  /*0e10*/  LDS R12, [R19+0x2000] ;  /* 0x00200000130c7984 */ /* 0x000fe80000000800 */
[----:B------:R-:W-:Y:S04]  /*0e20*/  LDS R13, [R19+0x2004] ;  /* 0x00200400130d7984 */ /* 0x000fe80000000800 */
[----:B------:R-:W-:Y:S04]  /*0e30*/  LDS R14, [R19+0x2008] ;  /* 0x00200800130e7984 */ /* 0x000fe80000000800 */
[----:B------:R-:W4:Y:S01]  /*0e40*/  LDS R15, [R19+0x200c] ;  /* 0x00200c00130f7984 */ /* 0x000f220000000800 */
[----:B------:R-:W-:-:S04]  /*0e50*/  LOP3.LUT R16, R38, 0xc00, RZ, 0xfc, !PT ;  /* 0x00000c0026107812 */ /* 0x000fc800078efcff */
[----:B------:R-:W-:Y:S01]  /*0e60*/  SHF.R.U32.HI R16, RZ, 0x6, R16 ;  /* 0x00000006ff107819 */ /* 0x000fe20000011610 */
[----:B0-----:R-:W-:-:S03]  /*0e70*/  IMAD.WIDE R32, R32, 0x4, R2 ;  /* 0x0000000420207825 */ /* 0x001fc600078e0202 */
[----:B-1----:R-:W-:Y:S01]  /*0e80*/  LEA R21, R16, UR4, 0x2 ;  /* 0x0000000410157c11 */ /* 0x002fe2000f8e10ff */
[----:B------:R-:W-:-:S04]  /*0e90*/  IMAD.WIDE R16, R35, 0x4, R2 ;  /* 0x0000000423107825 */ /* 0x000fc800078e0202 */
[----:B------:R-:W-:Y:S01]  /*0ea0*/  IMAD.WIDE R34, R34, 0x4, R2 ;  /* 0x0000000422227825 */ /* 0x000fe200078e0202 */
[----:B--2---:R0:W-:Y:S03]  /*0eb0*/  @P3 STG.E.128 desc[UR6][R16.64], R4 ;  /* 0x0000000410003986 */ /* 0x0041e6000c101d06 */
[----:B------:R-:W-:Y:S01]  /*0ec0*/  IMAD R21, R38, 0x4, R21 ;  /* 0x0000000426157824 */ /* 0x000fe200078e0215 */
[----:B---3--:R0:W-:Y:S04]  /*0ed0*/  @P2 STG.E.128 desc[UR6][R34.64], R8 ;  /* 0x0000000822002986 */ /* 0x0081e8000c101d06 */
[----:B----4-:R0:W-:Y:S02]  /*0ee0*/  @P1 STG.E.128 desc[UR6][R32.64], R12 ;  /* 0x0000000c20001986 */ /* 0x0101e4000c101d06 */
[----:B0-----:R-:W-:Y:S05]  /*0ef0*/  @!P0 EXIT ;  /* 0x000000000000894d */ /* 0x001fea0003800000 */
[----:B0-----:R-:W-:Y:S01]  /*0f00*/  LDS R4, [R21+0x3000] ;  /* 0x0030000015047984 */ /* 0x001fe20000000800 */
[----:B------:R-:W-:-:S03]  /*0f10*/  IMAD.WIDE R2, R0, 0x4, R2 ;  /* 0x0000000400027825 */ /* 0x000fc600078e0202 */
[----:B------:R-:W-:Y:S04]  /*0f20*/  LDS R5, [R21+0x3004] ;  /* 0x0030040015057984 */ /* 0x000fe80000000800 */
[----:B------:R-:W-:Y:S04]  /*0f30*/  LDS R6, [R21+0x3008] ;  /* 0x0030080015067984 */ /* 0x000fe80000000800 */
[----:B------:R-:W0:Y:S04]  /*0f40*/  LDS R7, [R21+0x300c] ;  /* 0x00300c0015077984 */ /* 0x000e280000000800 */
[----:B0-----:R-:W-:Y:S01]  /*0f50*/  STG.E.128 desc[UR6][R2.64], R4 ;  /* 0x0000000402007986 */ /* 0x001fe2000c101d06 */
[----:B------:R-:W-:Y:S05]  /*0f60*/  EXIT ;  /* 0x000000000000794d */ /* 0x000fea0003800000 */
.L_x_0:
[----:B------:R-:W-:-:S00]  /*0f70*/  BRA `(.L_x_0) ;  /* 0xfffffffc00fc7947 */ /* 0x000fc0000383ffff */
[----:B------:R-:W-:-:S00]  /*0f80*/  NOP ;  /* 0x0000000000007918 */ /* 0x000fc00000000000 */
[----:B------:R-:W-:-:S00]  /*0f90*/  NOP ;  /* 0x0000000000007918 */ /* 0x000fc00000000000 */
[----:B------:R-:W-:-:S00]  /*0fa0*/  NOP ;  /* 0x0000000000007918 */ /* 0x000fc00000000000 */
[----:B------:R-:W-:-:S00]  /*0fb0*/  NOP ;  /* 0x0000000000007918 */ /* 0x000fc00000000000 */
[----:B------:R-:W-:-:S00]  /*0fc0*/  NOP ;  /* 0x0000000000007918 */ /* 0x000fc00000000000 */
[----:B------:R-:W-:-:S00]  /*0fd0*/  NOP ;  /* 0x0000000000007918 */ /* 0x000fc00000000000 */
[----:B------:R-:W-:-:S00]  /*0fe0*/  NOP ;  /* 0x0000000000007918 */ /* 0x000fc00000000000 */
[----:B------:R-:W-:-:S00]  /*0ff0*/  NOP ;  /* 0x0000000000007918 */ /* 0x000fc00000000000 */
.L_x_1:


//--------------------- .nv.shared.triton_poi_fused_add_mul_31 --------------------------
	.section	.nv.shared.triton_poi_fused_add_mul_31,"aw",@nobits
	.sectionflags	@""
	.align	16
	.zero		1024


//--------------------- .nv.constant0.triton_poi_fused_add_mul_31 --------------------------
	.section	.nv.constant0.triton_poi_fused_add_mul_31,"a",@progbits
	.sectionflags	@""
	.align	4
.nv.constant0.triton_poi_fused_add_mul_31:
	.zero		576
